//
// Generated by NVIDIA NVVM Compiler
//
// Compiler Build ID: CL-36424714
// Cuda compilation tools, release 13.0, V13.0.88
// Based on NVVM 20.0.0
//

.version 9.0
.target sm_100
.address_size 64


.func _Z14localQuicksortPiii(
	.param .b64 _Z14localQuicksortPiii_param_0,
	.param .b32 _Z14localQuicksortPiii_param_1,
	.param .b32 _Z14localQuicksortPiii_param_2
)
{
	.reg .pred 	%p<8>;
	.reg .b32 	%r<30>;
	.reg .b64 	%rd<11>;

	ld.param.u64 	%rd4, [_Z14localQuicksortPiii_param_0];
	ld.param.u32 	%r22, [_Z14localQuicksortPiii_param_1];
	ld.param.u32 	%r17, [_Z14localQuicksortPiii_param_2];
	cvta.to.global.u64 	%rd1, %rd4;
$L__BB0_1:
	setp.ge.s32 	%p1, %r22, %r17;
	@%p1 bra 	$L__BB0_13;
	add.s32 	%r18, %r22, %r17;
	shr.u32 	%r19, %r18, 31;
	add.s32 	%r20, %r18, %r19;
	shr.s32 	%r21, %r20, 1;
	mul.wide.s32 	%rd5, %r21, 4;
	add.s64 	%rd6, %rd1, %rd5;
	ld.global.u32 	%r2, [%rd6];
	mov.u32 	%r23, %r17;
	mov.u32 	%r24, %r22;
$L__BB0_3:
	add.s32 	%r25, %r24, -1;
	mov.u32 	%r26, %r24;
$L__BB0_4:
	mov.u32 	%r24, %r26;
	mul.wide.s32 	%rd7, %r24, 4;
	add.s64 	%rd8, %rd1, %rd7;
	ld.global.u32 	%r8, [%rd8];
	setp.lt.s32 	%p2, %r8, %r2;
	add.s32 	%r26, %r24, 1;
	add.s32 	%r25, %r25, 1;
	@%p2 bra 	$L__BB0_4;
	mul.wide.s32 	%rd9, %r25, 4;
	add.s64 	%rd2, %rd1, %rd9;
	mov.u32 	%r27, %r23;
$L__BB0_6:
	mov.u32 	%r23, %r27;
	mul.wide.s32 	%rd10, %r23, 4;
	add.s64 	%rd3, %rd1, %rd10;
	ld.global.u32 	%r12, [%rd3];
	setp.gt.s32 	%p3, %r12, %r2;
	add.s32 	%r27, %r23, -1;
	@%p3 bra 	$L__BB0_6;
	setp.gt.s32 	%p4, %r24, %r23;
	@%p4 bra 	$L__BB0_9;
	st.global.u32 	[%rd2], %r12;
	st.global.u32 	[%rd3], %r8;
	mov.u32 	%r24, %r26;
	mov.u32 	%r23, %r27;
$L__BB0_9:
	setp.le.s32 	%p5, %r24, %r23;
	@%p5 bra 	$L__BB0_3;
	setp.ge.s32 	%p6, %r22, %r23;
	@%p6 bra 	$L__BB0_12;
	{ // callseq 0, 0
	.param .b64 param0;
	st.param.b64 	[param0], %rd4;
	.param .b32 param1;
	st.param.b32 	[param1], %r22;
	.param .b32 param2;
	st.param.b32 	[param2], %r23;
	call.uni 
	_Z14localQuicksortPiii, 
	(
	param0, 
	param1, 
	param2
	);
	} // callseq 0
$L__BB0_12:
	setp.lt.s32 	%p7, %r24, %r17;
	mov.u32 	%r22, %r24;
	@%p7 bra 	$L__BB0_1;
$L__BB0_13:
	ret;

}
	// .globl	_Z15quicksortKernelPiii
.visible .entry _Z15quicksortKernelPiii(
	.param .u64 .ptr .align 1 _Z15quicksortKernelPiii_param_0,
	.param .u32 _Z15quicksortKernelPiii_param_1,
	.param .u32 _Z15quicksortKernelPiii_param_2
)
{
	.reg .pred 	%p<2>;
	.reg .b32 	%r<11>;
	.reg .b64 	%rd<2>;

	ld.param.u64 	%rd1, [_Z15quicksortKernelPiii_param_0];
	ld.param.u32 	%r2, [_Z15quicksortKernelPiii_param_1];
	ld.param.u32 	%r3, [_Z15quicksortKernelPiii_param_2];
	mov.u32 	%r4, %ctaid.x;
	mov.u32 	%r5, %ntid.x;
	mov.u32 	%r6, %tid.x;
	mad.lo.s32 	%r7, %r4, %r5, %r6;
	mul.lo.s32 	%r1, %r3, %r7;
	setp.ge.s32 	%p1, %r1, %r2;
	@%p1 bra 	$L__BB1_2;
	add.s32 	%r8, %r1, %r3;
	min.s32 	%r9, %r8, %r2;
	add.s32 	%r10, %r9, -1;
	{ // callseq 1, 0
	.param .b64 param0;
	st.param.b64 	[param0], %rd1;
	.param .b32 param1;
	st.param.b32 	[param1], %r1;
	.param .b32 param2;
	st.param.b32 	[param2], %r10;
	call.uni 
	_Z14localQuicksortPiii, 
	(
	param0, 
	param1, 
	param2
	);
	} // callseq 1
$L__BB1_2:
	ret;

}


// ===== COMPILED SASS (sm_100) =====

	.target	sm_100

	.elftype	@"ET_EXEC"


//--------------------- .note.nv.tkinfo           --------------------------
	.section	.note.nv.tkinfo,"",@"SHT_NOTE"
	.sectionflags	@"SHF_NOTE_NV_TKINFO"
	.tkinfo
        /*0018*/ 	.word	0x00000002
        /*0030*/ 	.string	""
        /*0030*/ 	.string	"ptxas"
        /*0030*/ 	.string	"Cuda compilation tools, release 13.0, V13.0.88"
        /*0030*/ 	.string	"Build cuda_13.0.r13.0/compiler.36424714_0"
        /*0030*/ 	.string	"-arch sm_100 -m 64 "



//--------------------- .note.nv.cuinfo           --------------------------
	.section	.note.nv.cuinfo,"",@"SHT_NOTE"
	.sectionflags	@"SHF_NOTE_NV_CUINFO"
        /*0018*/ 	.short	0x0002
        /*001a*/ 	.short	0x0064
        /*001c*/ 	.short	0x0082
	.zero		2


//--------------------- .nv.info                  --------------------------
	.section	.nv.info,"",@"SHT_CUDA_INFO"
	.align	4


	//----- nvinfo : EIATTR_REGCOUNT
	.align		4
        /*0000*/ 	.byte	0x04, 0x2f
        /*0002*/ 	.short	(.L_1 - .L_0)
	.align		4
.L_0:
        /*0004*/ 	.word	index@(_Z15quicksortKernelPiii)
        /*0008*/ 	.word	0x0000001c


	//----- nvinfo : EIATTR_FRAME_SIZE
	.align		4
.L_1:
        /*000c*/ 	.byte	0x04, 0x11
        /*000e*/ 	.short	(.L_3 - .L_2)
	.align		4
.L_2:
        /*0010*/ 	.word	index@($_Z15quicksortKernelPiii$_Z14localQuicksortPiii)
        /*0014*/ 	.word	0x00000000


	//----- nvinfo : EIATTR_FRAME_SIZE
	.align		4
.L_3:
        /*0018*/ 	.byte	0x04, 0x11
        /*001a*/ 	.short	(.L_5 - .L_4)
	.align		4
.L_4:
        /*001c*/ 	.word	index@(_Z15quicksortKernelPiii)
        /*0020*/ 	.word	0x00000000


	//----- nvinfo : EIATTR_MIN_STACK_SIZE
	.align		4
.L_5:
        /*0024*/ 	.byte	0x04, 0x12
        /*0026*/ 	.short	(.L_7 - .L_6)
	.align		4
.L_6:
        /*0028*/ 	.word	index@(_Z15quicksortKernelPiii)
        /*002c*/ 	.word	0x00000000
.L_7:


//--------------------- .nv.compat                --------------------------
	.section	.nv.compat,"",@"SHT_CUDA_COMPAT_INFO"
	.align	4
        /*0000*/ 	.byte	0x02, 0x09, 0x00, 0x00, 0x02, 0x02, 0x01, 0x00, 0x02, 0x05, 0x05, 0x00, 0x03, 0x07, 0x01, 0x01
        /*0010*/ 	.byte	0x02, 0x03, 0x00, 0x00, 0x02, 0x06, 0x01, 0x00, 0x04, 0x0b, 0x08, 0x00, 0x09, 0x00, 0x00, 0x00
        /*0020*/ 	.byte	0x00, 0x00, 0x00, 0x00


//--------------------- .nv.info._Z15quicksortKernelPiii --------------------------
	.section	.nv.info._Z15quicksortKernelPiii,"",@"SHT_CUDA_INFO"
	.sectionflags	@""
	.align	4


	//----- nvinfo : EIATTR_CUDA_API_VERSION
	.align		4
        /*0000*/ 	.byte	0x04, 0x37
        /*0002*/ 	.short	(.L_9 - .L_8)
.L_8:
        /*0004*/ 	.word	0x00000082


	//----- nvinfo : EIATTR_KPARAM_INFO
	.align		4
.L_9:
        /*0008*/ 	.byte	0x04, 0x17
        /*000a*/ 	.short	(.L_11 - .L_10)
.L_10:
        /*000c*/ 	.word	0x00000000
        /*0010*/ 	.short	0x0002
        /*0012*/ 	.short	0x000c
        /*0014*/ 	.byte	0x00, 0xf0, 0x11, 0x00


	//----- nvinfo : EIATTR_KPARAM_INFO
	.align		4
.L_11:
        /*0018*/ 	.byte	0x04, 0x17
        /*001a*/ 	.short	(.L_13 - .L_12)
.L_12:
        /*001c*/ 	.word	0x00000000
        /*0020*/ 	.short	0x0001
        /*0022*/ 	.short	0x0008
        /*0024*/ 	.byte	0x00, 0xf0, 0x11, 0x00


	//----- nvinfo : EIATTR_KPARAM_INFO
	.align		4
.L_13:
        /*0028*/ 	.byte	0x04, 0x17
        /*002a*/ 	.short	(.L_15 - .L_14)
.L_14:
        /*002c*/ 	.word	0x00000000
        /*0030*/ 	.short	0x0000
        /*0032*/ 	.short	0x0000
        /*0034*/ 	.byte	0x00, 0xf5, 0x21, 0x00


	//----- nvinfo : EIATTR_SPARSE_MMA_MASK
	.align		4
.L_15:
        /*0038*/ 	.byte	0x03, 0x50
        /*003a*/ 	.short	0x0000


	//----- nvinfo : EIATTR_MAXREG_COUNT
	.align		4
        /*003c*/ 	.byte	0x03, 0x1b
        /*003e*/ 	.short	0x00ff


	//----- nvinfo : EIATTR_MERCURY_ISA_VERSION
	.align		4
        /*0040*/ 	.byte	0x03, 0x5f
        /*0042*/ 	.short	0x0101


	//----- nvinfo : EIATTR_VRC_CTA_INIT_COUNT
	.align		4
        /*0044*/ 	.byte	0x02, 0x4a
	.zero		1
	.zero		1


	//----- nvinfo : EIATTR_EXIT_INSTR_OFFSETS
	.align		4
        /*0048*/ 	.byte	0x04, 0x1c
        /*004a*/ 	.short	(.L_17 - .L_16)


	//   ....[0]....
.L_16:
        /*004c*/ 	.word	0x00000080


	//   ....[1]....
        /*0050*/ 	.word	0x00000110


	//----- nvinfo : EIATTR_CRS_STACK_SIZE
	.align		4
.L_17:
        /*0054*/ 	.byte	0x04, 0x1e
        /*0056*/ 	.short	(.L_19 - .L_18)
.L_18:
        /*0058*/ 	.word	0x00000000


	//----- nvinfo : EIATTR_CBANK_PARAM_SIZE
	.align		4
.L_19:
        /*005c*/ 	.byte	0x03, 0x19
        /*005e*/ 	.short	0x0010


	//----- nvinfo : EIATTR_PARAM_CBANK
	.align		4
        /*0060*/ 	.byte	0x04, 0x0a
        /*0062*/ 	.short	(.L_21 - .L_20)
	.align		4
.L_20:
        /*0064*/ 	.word	index@(.nv.constant0._Z15quicksortKernelPiii)
        /*0068*/ 	.short	0x0380
        /*006a*/ 	.short	0x0010


	//----- nvinfo : EIATTR_SW_WAR
	.align		4
.L_21:
        /*006c*/ 	.byte	0x04, 0x36
        /*006e*/ 	.short	(.L_23 - .L_22)
.L_22:
        /*0070*/ 	.word	0x00000008
.L_23:


//--------------------- .nv.callgraph             --------------------------
	.section	.nv.callgraph,"",@"SHT_CUDA_CALLGRAPH"
	.align	4
	.sectionentsize	8
	.align		4
        /*0000*/ 	.word	0x00000000
	.align		4
        /*0004*/ 	.word	0xffffffff
	.align		4
        /*0008*/ 	.word	0x00000000
	.align		4
        /*000c*/ 	.word	0xfffffffe
	.align		4
        /*0010*/ 	.word	0x00000000
	.align		4
        /*0014*/ 	.word	0xfffffffd
	.align		4
        /*0018*/ 	.word	0x00000000
	.align		4
        /*001c*/ 	.word	0xfffffffc


//--------------------- .text._Z15quicksortKernelPiii --------------------------
	.section	.text._Z15quicksortKernelPiii,"ax",@progbits
	.align	128
        .global         _Z15quicksortKernelPiii
        .type           _Z15quicksortKernelPiii,@function
        .size           _Z15quicksortKernelPiii,(.L_x_12 - _Z15quicksortKernelPiii)
        .other          _Z15quicksortKernelPiii,@"STO_CUDA_ENTRY STV_DEFAULT"
_Z15quicksortKernelPiii:
.text._Z15quicksortKernelPiii:
[----:B------:R-:W0:Y:S01]  /*0000*/  LDC R1, c[0x0][0x37c] ;  /* 0x0000df00ff017b82 */ /* 0x000e220000000800 */
[----:B------:R-:W1:Y:S07]  /*0010*/  S2R R3, SR_TID.X ;  /* 0x0000000000037919 */ /* 0x000e6e0000002100 */
[----:B------:R-:W1:Y:S08]  /*0020*/  S2UR UR4, SR_CTAID.X ;  /* 0x00000000000479c3 */ /* 0x000e700000002500 */
[----:B------:R-:W1:Y:S08]  /*0030*/  LDC R6, c[0x0][0x360] ;  /* 0x0000d800ff067b82 */ /* 0x000e700000000800 */
[----:B------:R-:W2:Y:S01]  /*0040*/  LDC.64 R4, c[0x0][0x388] ;  /* 0x0000e200ff047b82 */ /* 0x000ea20000000a00 */
[----:B-1----:R-:W-:-:S04]  /*0050*/  IMAD R6, R6, UR4, R3 ;  /* 0x0000000406067c24 */ /* 0x002fc8000f8e0203 */
[----:B--2---:R-:W-:-:S05]  /*0060*/  IMAD R6, R6, R5, RZ ;  /* 0x0000000506067224 */ /* 0x004fca00078e02ff */
[----:B------:R-:W-:-:S13]  /*0070*/  ISETP.GE.AND P0, PT, R6, R4, PT ;  /* 0x000000040600720c */ /* 0x000fda0003f06270 */
[----:B0-----:R-:W-:Y:S05]  /*0080*/  @P0 EXIT ;  /* 0x000000000000094d */ /* 0x001fea0003800000 */
[----:B------:R-:W0:Y:S01]  /*0090*/  LDCU.64 UR4, c[0x0][0x380] ;  /* 0x00007000ff0477ac */ /* 0x000e220008000a00 */
[----:B------:R-:W-:Y:S01]  /*00a0*/  VIADDMNMX R7, R6, R5, R4, PT ;  /* 0x0000000506077246 */ /* 0x000fe20003800104 */
[----:B------:R-:W-:Y:S01]  /*00b0*/  IMAD.MOV.U32 R21, RZ, RZ, 0x0 ;  /* 0x00000000ff157424 */ /* 0x000fe200078e00ff */
[----:B------:R-:W-:-:S03]  /*00c0*/  MOV R20, 0x110 ;  /* 0x0000011000147802 */ /* 0x000fc60000000f00 */
[----:B------:R-:W-:Y:S02]  /*00d0*/  VIADD R7, R7, 0xffffffff ;  /* 0xffffffff07077836 */ /* 0x000fe40000000000 */
[----:B0-----:R-:W-:Y:S02]  /*00e0*/  IMAD.U32 R4, RZ, RZ, UR4 ;  /* 0x00000004ff047e24 */ /* 0x001fe4000f8e00ff */
[----:B------:R-:W-:-:S07]  /*00f0*/  IMAD.U32 R5, RZ, RZ, UR5 ;  /* 0x00000005ff057e24 */ /* 0x000fce000f8e00ff */
[----:B------:R-:W-:Y:S05]  /*0100*/  CALL.REL.NOINC `($_Z15quicksortKernelPiii$_Z14localQuicksortPiii) ;  /* 0x0000000000047944 */ /* 0x000fea0003c00000 */
[----:B------:R-:W-:Y:S05]  /*0110*/  EXIT ;  /* 0x000000000000794d */ /* 0x000fea0003800000 */
        .type           $_Z15quicksortKernelPiii$_Z14localQuicksortPiii,@function
        .size           $_Z15quicksortKernelPiii$_Z14localQuicksortPiii,(.L_x_12 - $_Z15quicksortKernelPiii$_Z14localQuicksortPiii)
$_Z15quicksortKernelPiii$_Z14localQuicksortPiii:
[----:B------:R-:W-:-:S05]  /*0120*/  IADD3 R1, PT, PT, R1, -0x30, RZ ;  /* 0xffffffd001017810 */ /* 0x000fca0007ffe0ff */
[----:B------:R-:W-:Y:S04]  /*0130*/  STL [R1+0x28], R25 ;  /* 0x0000281901007387 */ /* 0x000fe80000100800 */
[----:B------:R-:W-:Y:S04]  /*0140*/  STL [R1+0x24], R24 ;  /* 0x0000241801007387 */ /* 0x000fe80000100800 */
[----:B------:R0:W-:Y:S04]  /*0150*/  STL [R1+0x20], R23 ;  /* 0x0000201701007387 */ /* 0x0001e80000100800 */
[----:B------:R1:W-:Y:S04]  /*0160*/  STL [R1+0x1c], R22 ;  /* 0x00001c1601007387 */ /* 0x0003e80000100800 */
[----:B------:R-:W-:Y:S01]  /*0170*/  STL [R1+0x18], R21 ;  /* 0x0000181501007387 */ /* 0x000fe20000100800 */
[----:B0-----:R-:W-:-:S03]  /*0180*/  IMAD.MOV.U32 R23, RZ, RZ, R5 ;  /* 0x000000ffff177224 */ /* 0x001fc600078e0005 */
[----:B------:R-:W-:Y:S01]  /*0190*/  STL [R1+0x14], R20 ;  /* 0x0000141401007387 */ /* 0x000fe20000100800 */
[----:B-1----:R-:W-:-:S03]  /*01a0*/  IMAD.MOV.U32 R22, RZ, RZ, R4 ;  /* 0x000000ffff167224 */ /* 0x002fc600078e0004 */
[----:B------:R0:W-:Y:S04]  /*01b0*/  STL [R1+0x10], R19 ;  /* 0x0000101301007387 */ /* 0x0001e80000100800 */
[----:B------:R1:W-:Y:S04]  /*01c0*/  STL [R1+0xc], R18 ;  /* 0x00000c1201007387 */ /* 0x0003e80000100800 */
[----:B------:R-:W-:Y:S01]  /*01d0*/  STL [R1+0x8], R17 ;  /* 0x0000081101007387 */ /* 0x000fe20000100800 */
[----:B0-----:R-:W0:Y:S05]  /*01e0*/  BMOV.32.CLEAR R19, B8 ;  /* 0x0000000008137355 */ /* 0x001e2a0000100000 */
[----:B------:R2:W-:Y:S01]  /*01f0*/  STL [R1+0x4], R16 ;  /* 0x0000041001007387 */ /* 0x0005e20000100800 */
[----:B-1----:R-:W1:Y:S05]  /*0200*/  BMOV.32.CLEAR R18, B7 ;  /* 0x0000000007127355 */ /* 0x002e6a0000100000 */
[----:B------:R-:W-:Y:S01]  /*0210*/  BSSY.RECONVERGENT B8, `(.L_x_0) ;  /* 0x0000045000087945 */ /* 0x000fe20003800200 */
[----:B------:R3:W-:Y:S03]  /*0220*/  STL [R1], R2 ;  /* 0x0000000201007387 */ /* 0x0007e60000100800 */
[----:B--2---:R-:W2:Y:S05]  /*0230*/  BMOV.32.CLEAR R16, B6 ;  /* 0x0000000006107355 */ /* 0x004eaa0000100000 */
[----:B---3--:R-:W-:Y:S01]  /*0240*/  IMAD.MOV.U32 R2, RZ, RZ, R7 ;  /* 0x000000ffff027224 */ /* 0x008fe200078e0007 */
[----:B------:R-:W3:Y:S01]  /*0250*/  LDC.64 R24, c[0x0][0x358] ;  /* 0x0000d600ff187b82 */ /* 0x000ee20000000a00 */
[----:B012---:R-:W-:Y:S05]  /*0260*/  BSSY.RELIABLE B7, `(.L_x_1) ;  /* 0x000003f000077945 */ /* 0x007fea0003800100 */
.L_x_10:
[----:B------:R-:W-:-:S13]  /*0270*/  ISETP.GE.AND P0, PT, R6, R2, PT ;  /* 0x000000020600720c */ /* 0x000fda0003f06270 */
[----:B------:R-:W-:Y:S05]  /*0280*/  @P0 BREAK.RELIABLE B7 ;  /* 0x0000000000070942 */ /* 0x000fea0003800100 */
[----:B------:R-:W-:Y:S05]  /*0290*/  @P0 BRA `(.L_x_1) ;  /* 0x0000000000f00947 */ /* 0x000fea0003800000 */
[----:B------:R-:W-:Y:S02]  /*02a0*/  IADD3 R0, PT, PT, R6, R2, RZ ;  /* 0x0000000206007210 */ /* 0x000fe40007ffe0ff */
[----:B---3--:R-:W-:Y:S02]  /*02b0*/  R2UR UR4, R24 ;  /* 0x00000000180472ca */ /* 0x008fe400000e0000 */
[----:B------:R-:W-:Y:S02]  /*02c0*/  LEA.HI R0, R0, R0, RZ, 0x1 ;  /* 0x0000000000007211 */ /* 0x000fe400078f08ff */
[----:B------:R-:W-:Y:S02]  /*02d0*/  R2UR UR5, R25 ;  /* 0x00000000190572ca */ /* 0x000fe400000e0000 */
[----:B------:R-:W-:-:S05]  /*02e0*/  SHF.R.S32.HI R5, RZ, 0x1, R0 ;  /* 0x00000001ff057819 */ /* 0x000fca0000011400 */
[----:B------:R-:W-:-:S06]  /*02f0*/  IMAD.WIDE R4, R5, 0x4, R22 ;  /* 0x0000000405047825 */ /* 0x000fcc00078e0216 */
[----:B------:R0:W5:Y:S01]  /*0300*/  LDG.E R0, desc[UR4][R4.64] ;  /* 0x0000000404007981 */ /* 0x000162000c1e1900 */
[----:B------:R-:W-:Y:S01]  /*0310*/  BSSY.RECONVERGENT B0, `(.L_x_2) ;  /* 0x0000027000007945 */ /* 0x000fe20003800200 */
[----:B------:R-:W-:Y:S02]  /*0320*/  IMAD.MOV.U32 R7, RZ, RZ, R2 ;  /* 0x000000ffff077224 */ /* 0x000fe400078e0002 */
[----:B------:R-:W-:-:S07]  /*0330*/  IMAD.MOV.U32 R17, RZ, RZ, R6 ;  /* 0x000000ffff117224 */ /* 0x000fce00078e0006 */
.L_x_7:
[----:B------:R-:W-:Y:S01]  /*0340*/  BSSY.RECONVERGENT B1, `(.L_x_3) ;  /* 0x000000c000017945 */ /* 0x000fe20003800200 */
[----:B------:R-:W-:Y:S01]  /*0350*/  VIADD R9, R17, 0xffffffff ;  /* 0xffffffff11097836 */ /* 0x000fe20000000000 */
[----:B------:R-:W-:-:S07]  /*0360*/  MOV R3, R17 ;  /* 0x0000001100037202 */ /* 0x000fce0000000f00 */
.L_x_4:
[----:B------:R-:W-:Y:S01]  /*0370*/  R2UR UR4, R24 ;  /* 0x00000000180472ca */ /* 0x000fe200000e0000 */
[----:B0-----:R-:W-:Y:S01]  /*0380*/  IMAD.WIDE R4, R3, 0x4, R22 ;  /* 0x0000000403047825 */ /* 0x001fe200078e0216 */
[----:B------:R-:W-:-:S13]  /*0390*/  R2UR UR5, R25 ;  /* 0x00000000190572ca */ /* 0x000fda00000e0000 */
[----:B------:R-:W2:Y:S01]  /*03a0*/  LDG.E R13, desc[UR4][R4.64] ;  /* 0x00000004040d7981 */ /* 0x000ea2000c1e1900 */
[----:B------:R-:W-:Y:S02]  /*03b0*/  IMAD.MOV.U32 R17, RZ, RZ, R3 ;  /* 0x000000ffff117224 */ /* 0x000fe400078e0003 */
[----:B------:R-:W-:Y:S02]  /*03c0*/  VIADD R9, R9, 0x1 ;  /* 0x0000000109097836 */ /* 0x000fe40000000000 */
[----:B------:R-:W-:Y:S01]  /*03d0*/  VIADD R3, R3, 0x1 ;  /* 0x0000000103037836 */ /* 0x000fe20000000000 */
[----:B--2--5:R-:W-:-:S13]  /*03e0*/  ISETP.GE.AND P0, PT, R13, R0, PT ;  /* 0x000000000d00720c */ /* 0x024fda0003f06270 */
[----:B------:R-:W-:Y:S05]  /*03f0*/  @!P0 BRA `(.L_x_4) ;  /* 0xfffffffc00dc8947 */ /* 0x000fea000383ffff */
[----:B------:R-:W-:Y:S05]  /*0400*/  BSYNC.RECONVERGENT B1 ;  /* 0x0000000000017941 */ /* 0x000fea0003800200 */
.L_x_3:
[----:B------:R-:W-:Y:S01]  /*0410*/  BSSY.RECONVERGENT B1, `(.L_x_5) ;  /* 0x000000b000017945 */ /* 0x000fe20003800200 */
[----:B------:R-:W-:Y:S01]  /*0420*/  MOV R11, R7 ;  /* 0x00000007000b7202 */ /* 0x000fe20000000f00 */
[----:B------:R-:W-:-:S07]  /*0430*/  IMAD.WIDE R8, R9, 0x4, R22 ;  /* 0x0000000409087825 */ /* 0x000fce00078e0216 */
.L_x_6:
[----:B------:R-:W-:Y:S01]  /*0440*/  R2UR UR4, R24 ;  /* 0x00000000180472ca */ /* 0x000fe200000e0000 */
[----:B------:R-:W-:Y:S01]  /*0450*/  IMAD.WIDE R4, R11, 0x4, R22 ;  /* 0x000000040b047825 */ /* 0x000fe200078e0216 */
[----:B------:R-:W-:-:S13]  /*0460*/  R2UR UR5, R25 ;  /* 0x00000000190572ca */ /* 0x000fda00000e0000 */
[----:B------:R-:W2:Y:S01]  /*0470*/  LDG.E R15, desc[UR4][R4.64] ;  /* 0x00000004040f7981 */ /* 0x000ea2000c1e1900 */
[----:B------:R-:W-:Y:S02]  /*0480*/  IMAD.MOV.U32 R7, RZ, RZ, R11 ;  /* 0x000000ffff077224 */ /* 0x000fe400078e000b */
[----:B------:R-:W-:Y:S01]  /*0490*/  VIADD R11, R11, 0xffffffff ;  /* 0xffffffff0b0b7836 */ /* 0x000fe20000000000 */
[----:B--2---:R-:W-:-:S13]  /*04a0*/  ISETP.GT.AND P0, PT, R15, R0, PT ;  /* 0x000000000f00720c */ /* 0x004fda0003f04270 */
[----:B------:R-:W-:Y:S05]  /*04b0*/  @P0 BRA `(.L_x_6) ;  /* 0xfffffffc00e00947 */ /* 0x000fea000383ffff */
[----:B------:R-:W-:Y:S05]  /*04c0*/  BSYNC.RECONVERGENT B1 ;  /* 0x0000000000017941 */ /* 0x000fea0003800200 */
.L_x_5:
[----:B------:R-:W-:-:S13]  /*04d0*/  ISETP.GT.AND P0, PT, R17, R7, PT ;  /* 0x000000071100720c */ /* 0x000fda0003f04270 */
[C---:B------:R-:W-:Y:S01]  /*04e0*/  @!P0 R2UR UR4, R24.reuse ;  /* 0x00000000180482ca */ /* 0x040fe200000e0000 */
[----:B------:R-:W-:Y:S01]  /*04f0*/  @!P0 IMAD.MOV.U32 R17, RZ, RZ, R3 ;  /* 0x000000ffff118224 */ /* 0x000fe200078e0003 */
[C---:B------:R-:W-:Y:S02]  /*0500*/  @!P0 R2UR UR5, R25.reuse ;  /* 0x00000000190582ca */ /* 0x040fe400000e0000 */
[----:B------:R-:W-:Y:S02]  /*0510*/  @!P0 R2UR UR6, R24 ;  /* 0x00000000180682ca */ /* 0x000fe400000e0000 */
[----:B------:R-:W-:Y:S02]  /*0520*/  @!P0 R2UR UR7, R25 ;  /* 0x00000000190782ca */ /* 0x000fe400000e0000 */
[----:B------:R-:W-:-:S07]  /*0530*/  @!P0 MOV R7, R11 ;  /* 0x0000000b00078202 */ /* 0x000fce0000000f00 */
[----:B------:R1:W-:Y:S04]  /*0540*/  @!P0 STG.E desc[UR4][R8.64], R15 ;  /* 0x0000000f08008986 */ /* 0x0003e8000c101904 */
[----:B------:R1:W-:Y:S01]  /*0550*/  @!P0 STG.E desc[UR6][R4.64], R13 ;  /* 0x0000000d04008986 */ /* 0x0003e2000c101906 */
[----:B------:R-:W-:-:S13]  /*0560*/  ISETP.GT.AND P0, PT, R17, R7, PT ;  /* 0x000000071100720c */ /* 0x000fda0003f04270 */
[----:B-1----:R-:W-:Y:S05]  /*0570*/  @!P0 BRA `(.L_x_7) ;  /* 0xfffffffc00708947 */ /* 0x002fea000383ffff */
[----:B------:R-:W-:Y:S05]  /*0580*/  BSYNC.RECONVERGENT B0 ;  /* 0x0000000000007941 */ /* 0x000fea0003800200 */
.L_x_2:
[----:B------:R-:W-:Y:S01]  /*0590*/  ISETP.GE.AND P0, PT, R6, R7, PT ;  /* 0x000000070600720c */ /* 0x000fe20003f06270 */
[----:B------:R-:W-:-:S12]  /*05a0*/  BSSY.RECONVERGENT B6, `(.L_x_8) ;  /* 0x0000007000067945 */ /* 0x000fd80003800200 */
[----:B------:R-:W-:Y:S05]  /*05b0*/  @P0 BRA `(.L_x_9) ;  /* 0x0000000000140947 */ /* 0x000fea0003800000 */
[----:B------:R-:W-:Y:S01]  /*05c0*/  IMAD.MOV.U32 R4, RZ, RZ, R22 ;  /* 0x000000ffff047224 */ /* 0x000fe200078e0016 */
[----:B------:R-:W-:Y:S01]  /*05d0*/  MOV R20, 0x610 ;  /* 0x0000061000147802 */ /* 0x000fe20000000f00 */
[----:B------:R-:W-:Y:S02]  /*05e0*/  IMAD.MOV.U32 R5, RZ, RZ, R23 ;  /* 0x000000ffff057224 */ /* 0x000fe400078e0017 */
[----:B------:R-:W-:-:S07]  /*05f0*/  IMAD.MOV.U32 R21, RZ, RZ, 0x0 ;  /* 0x00000000ff157424 */ /* 0x000fce00078e00ff */
[----:B------:R-:W-:Y:S05]  /*0600*/  CALL.REL.NOINC `($_Z15quicksortKernelPiii$_Z14localQuicksortPiii) ;  /* 0xfffffff800c47944 */ /* 0x000fea0003c3ffff */
.L_x_9:
[----:B------:R-:W-:Y:S05]  /*0610*/  BSYNC.RECONVERGENT B6 ;  /* 0x0000000000067941 */ /* 0x000fea0003800200 */
.L_x_8:
[----:B------:R-:W-:Y:S02]  /*0620*/  ISETP.GE.AND P0, PT, R17, R2, PT ;  /* 0x000000021100720c */ /* 0x000fe40003f06270 */
[----:B------:R-:W-:-:S11]  /*0630*/  MOV R6, R17 ;  /* 0x0000001100067202 */ /* 0x000fd60000000f00 */
[----:B------:R-:W-:Y:S05]  /*0640*/  @!P0 BRA `(.L_x_10) ;  /* 0xfffffffc00088947 */ /* 0x000fea000383ffff */
[----:B------:R-:W-:Y:S05]  /*0650*/  BSYNC.RELIABLE B7 ;  /* 0x0000000000077941 */ /* 0x000fea0003800100 */
.L_x_1:
[----:B------:R-:W-:Y:S05]  /*0660*/  BSYNC.RECONVERGENT B8 ;  /* 0x0000000000087941 */ /* 0x000fea0003800200 */
.L_x_0:
[----:B------:R-:W2:Y:S01]  /*0670*/  LDL R20, [R1+0x14] ;  /* 0x0000140001147983 */ /* 0x000ea20000100800 */
[----:B------:R0:W-:Y:S05]  /*0680*/  BMOV.32 B6, R16 ;  /* 0x0000001006007356 */ /* 0x0001ea0000000000 */
[----:B------:R-:W2:Y:S01]  /*0690*/  LDL R21, [R1+0x18] ;  /* 0x0000180001157983 */ /* 0x000ea20000100800 */
[----:B------:R1:W-:Y:S05]  /*06a0*/  BMOV.32 B7, R18 ;  /* 0x0000001207007356 */ /* 0x0003ea0000000000 */
[----:B------:R4:W-:Y:S05]  /*06b0*/  BMOV.32 B8, R19 ;  /* 0x0000001308007356 */ /* 0x0009ea0000000000 */
[----:B------:R-:W2:Y:S04]  /*06c0*/  LDL R2, [R1] ;  /* 0x0000000001027983 */ /* 0x000ea80000100800 */
[----:B0-----:R-:W2:Y:S04]  /*06d0*/  LDL R16, [R1+0x4] ;  /* 0x0000040001107983 */ /* 0x001ea80000100800 */
[----:B------:R-:W2:Y:S04]  /*06e0*/  LDL R17, [R1+0x8] ;  /* 0x0000080001117983 */ /* 0x000ea80000100800 */
[----:B-1----:R-:W2:Y:S04]  /*06f0*/  LDL R18, [R1+0xc] ;  /* 0x00000c0001127983 */ /* 0x002ea80000100800 */
[----:B----4-:R-:W2:Y:S04]  /*0700*/  LDL R19, [R1+0x10] ;  /* 0x0000100001137983 */ /* 0x010ea80000100800 */
[----:B------:R-:W2:Y:S04]  /*0710*/  LDL R22, [R1+0x1c] ;  /* 0x00001c0001167983 */ /* 0x000ea80000100800 */
[----:B------:R-:W2:Y:S04]  /*0720*/  LDL R23, [R1+0x20] ;  /* 0x0000200001177983 */ /* 0x000ea80000100800 */
[----:B---3--:R-:W2:Y:S04]  /*0730*/  LDL R24, [R1+0x24] ;  /* 0x0000240001187983 */ /* 0x008ea80000100800 */
[----:B------:R0:W2:Y:S02]  /*0740*/  LDL R25, [R1+0x28] ;  /* 0x0000280001197983 */ /* 0x0000a40000100800 */
[----:B0-----:R-:W-:Y:S01]  /*0750*/  VIADD R1, R1, 0x30 ;  /* 0x0000003001017836 */ /* 0x001fe20000000000 */
[----:B--2---:R-:W-:Y:S06]  /*0760*/  RET.REL.NODEC R20 `(_Z15quicksortKernelPiii) ;  /* 0xfffffff814247950 */ /* 0x004fec0003c3ffff */
.L_x_11:
[----:B------:R-:W-:-:S00]  /*0770*/  BRA `(.L_x_11) ;  /* 0xfffffffc00fc7947 */ /* 0x000fc0000383ffff */
[----:B------:R-:W-:-:S00]  /*0780*/  NOP ;  /* 0x0000000000007918 */ /* 0x000fc00000000000 */
[----:B------:R-:W-:-:S00]  /*0790*/  NOP ;  /* 0x0000000000007918 */ /* 0x000fc00000000000 */
[----:B------:R-:W-:-:S00]  /*07a0*/  NOP ;  /* 0x0000000000007918 */ /* 0x000fc00000000000 */
[----:B------:R-:W-:-:S00]  /*07b0*/  NOP ;  /* 0x0000000000007918 */ /* 0x000fc00000000000 */
[----:B------:R-:W-:-:S00]  /*07c0*/  NOP ;  /* 0x0000000000007918 */ /* 0x000fc00000000000 */
[----:B------:R-:W-:-:S00]  /*07d0*/  NOP ;  /* 0x0000000000007918 */ /* 0x000fc00000000000 */
[----:B------:R-:W-:-:S00]  /*07e0*/  NOP ;  /* 0x0000000000007918 */ /* 0x000fc00000000000 */
[----:B------:R-:W-:-:S00]  /*07f0*/  NOP ;  /* 0x0000000000007918 */ /* 0x000fc00000000000 */
.L_x_12:


//--------------------- .nv.shared.reserved.0     --------------------------
	.section	.nv.shared.reserved.0,"aw",@nobits
	.weak		__nv_reservedSMEM_offset_0_alias
	.size		__nv_reservedSMEM_offset_0_alias, 0, 64
	.other		__nv_reservedSMEM_offset_0_alias,@"STO_CUDA_RESERVED_SHARED STV_DEFAULT"
__nv_reservedSMEM_offset_0_alias:
	.zero		0
	.zero		64


//--------------------- .nv.constant0._Z15quicksortKernelPiii --------------------------
	.section	.nv.constant0._Z15quicksortKernelPiii,"a",@progbits
	.sectionflags	@""
	.align	4
.nv.constant0._Z15quicksortKernelPiii:
	.zero		912


//--------------------- SYMBOLS --------------------------

	.type		.nv.reservedSmem.offset0,@object
	.size		.nv.reservedSmem.offset0,0x4
